//
// Generated by NVIDIA NVVM Compiler
//
// Compiler Build ID: CL-36424714
// Cuda compilation tools, release 13.0, V13.0.88
// Based on NVVM 20.0.0
//

.version 9.0
.target sm_100
.address_size 64

	// .globl	add_vector

.visible .entry add_vector(
	.param .u64 .ptr .align 1 add_vector_param_0,
	.param .u64 .ptr .align 1 add_vector_param_1,
	.param .u64 .ptr .align 1 add_vector_param_2
)
{
	.reg .b32 	%r<8>;
	.reg .b64 	%rd<11>;

	ld.param.u64 	%rd1, [add_vector_param_0];
	ld.param.u64 	%rd2, [add_vector_param_1];
	ld.param.u64 	%rd3, [add_vector_param_2];
	cvta.to.global.u64 	%rd4, %rd3;
	cvta.to.global.u64 	%rd5, %rd2;
	cvta.to.global.u64 	%rd6, %rd1;
	mov.u32 	%r1, %ctaid.x;
	mov.u32 	%r2, %ntid.x;
	mov.u32 	%r3, %tid.x;
	mad.lo.s32 	%r4, %r1, %r2, %r3;
	mul.wide.s32 	%rd7, %r4, 4;
	add.s64 	%rd8, %rd6, %rd7;
	ld.global.u32 	%r5, [%rd8];
	add.s64 	%rd9, %rd5, %rd7;
	ld.global.u32 	%r6, [%rd9];
	add.s32 	%r7, %r6, %r5;
	add.s64 	%rd10, %rd4, %rd7;
	st.global.u32 	[%rd10], %r7;
	ret;

}


// ===== COMPILED SASS (sm_100) =====

	.target	sm_100

	.elftype	@"ET_EXEC"


//--------------------- .note.nv.tkinfo           --------------------------
	.section	.note.nv.tkinfo,"",@"SHT_NOTE"
	.sectionflags	@"SHF_NOTE_NV_TKINFO"
	.tkinfo
        /*0018*/ 	.word	0x00000002
        /*0030*/ 	.string	""
        /*0030*/ 	.string	"ptxas"
        /*0030*/ 	.string	"Cuda compilation tools, release 13.0, V13.0.88"
        /*0030*/ 	.string	"Build cuda_13.0.r13.0/compiler.36424714_0"
        /*0030*/ 	.string	"-arch sm_100 -m 64 "



//--------------------- .note.nv.cuinfo           --------------------------
	.section	.note.nv.cuinfo,"",@"SHT_NOTE"
	.sectionflags	@"SHF_NOTE_NV_CUINFO"
        /*0018*/ 	.short	0x0002
        /*001a*/ 	.short	0x0064
        /*001c*/ 	.short	0x0082
	.zero		2


//--------------------- .nv.info                  --------------------------
	.section	.nv.info,"",@"SHT_CUDA_INFO"
	.align	4


	//----- nvinfo : EIATTR_REGCOUNT
	.align		4
        /*0000*/ 	.byte	0x04, 0x2f
        /*0002*/ 	.short	(.L_1 - .L_0)
	.align		4
.L_0:
        /*0004*/ 	.word	index@(add_vector)
        /*0008*/ 	.word	0x0000000c


	//----- nvinfo : EIATTR_FRAME_SIZE
	.align		4
.L_1:
        /*000c*/ 	.byte	0x04, 0x11
        /*000e*/ 	.short	(.L_3 - .L_2)
	.align		4
.L_2:
        /*0010*/ 	.word	index@(add_vector)
        /*0014*/ 	.word	0x00000000


	//----- nvinfo : EIATTR_MIN_STACK_SIZE
	.align		4
.L_3:
        /*0018*/ 	.byte	0x04, 0x12
        /*001a*/ 	.short	(.L_5 - .L_4)
	.align		4
.L_4:
        /*001c*/ 	.word	index@(add_vector)
        /*0020*/ 	.word	0x00000000
.L_5:


//--------------------- .nv.compat                --------------------------
	.section	.nv.compat,"",@"SHT_CUDA_COMPAT_INFO"
	.align	4
        /*0000*/ 	.byte	0x02, 0x09, 0x00, 0x00, 0x02, 0x02, 0x01, 0x00, 0x02, 0x05, 0x05, 0x00, 0x03, 0x07, 0x01, 0x01
        /*0010*/ 	.byte	0x02, 0x03, 0x00, 0x00, 0x02, 0x06, 0x01, 0x00, 0x04, 0x0b, 0x08, 0x00, 0x09, 0x00, 0x00, 0x00
        /*0020*/ 	.byte	0x00, 0x00, 0x00, 0x00


//--------------------- .nv.info.add_vector       --------------------------
	.section	.nv.info.add_vector,"",@"SHT_CUDA_INFO"
	.sectionflags	@""
	.align	4


	//----- nvinfo : EIATTR_CUDA_API_VERSION
	.align		4
        /*0000*/ 	.byte	0x04, 0x37
        /*0002*/ 	.short	(.L_7 - .L_6)
.L_6:
        /*0004*/ 	.word	0x00000082


	//----- nvinfo : EIATTR_KPARAM_INFO
	.align		4
.L_7:
        /*0008*/ 	.byte	0x04, 0x17
        /*000a*/ 	.short	(.L_9 - .L_8)
.L_8:
        /*000c*/ 	.word	0x00000000
        /*0010*/ 	.short	0x0002
        /*0012*/ 	.short	0x0010
        /*0014*/ 	.byte	0x00, 0xf5, 0x21, 0x00


	//----- nvinfo : EIATTR_KPARAM_INFO
	.align		4
.L_9:
        /*0018*/ 	.byte	0x04, 0x17
        /*001a*/ 	.short	(.L_11 - .L_10)
.L_10:
        /*001c*/ 	.word	0x00000000
        /*0020*/ 	.short	0x0001
        /*0022*/ 	.short	0x0008
        /*0024*/ 	.byte	0x00, 0xf5, 0x21, 0x00


	//----- nvinfo : EIATTR_KPARAM_INFO
	.align		4
.L_11:
        /*0028*/ 	.byte	0x04, 0x17
        /*002a*/ 	.short	(.L_13 - .L_12)
.L_12:
        /*002c*/ 	.word	0x00000000
        /*0030*/ 	.short	0x0000
        /*0032*/ 	.short	0x0000
        /*0034*/ 	.byte	0x00, 0xf5, 0x21, 0x00


	//----- nvinfo : EIATTR_SPARSE_MMA_MASK
	.align		4
.L_13:
        /*0038*/ 	.byte	0x03, 0x50
        /*003a*/ 	.short	0x0000


	//----- nvinfo : EIATTR_MAXREG_COUNT
	.align		4
        /*003c*/ 	.byte	0x03, 0x1b
        /*003e*/ 	.short	0x00ff


	//----- nvinfo : EIATTR_MERCURY_ISA_VERSION
	.align		4
        /*0040*/ 	.byte	0x03, 0x5f
        /*0042*/ 	.short	0x0101


	//----- nvinfo : EIATTR_VRC_CTA_INIT_COUNT
	.align		4
        /*0044*/ 	.byte	0x02, 0x4a
	.zero		1
	.zero		1


	//----- nvinfo : EIATTR_EXIT_INSTR_OFFSETS
	.align		4
        /*0048*/ 	.byte	0x04, 0x1c
        /*004a*/ 	.short	(.L_15 - .L_14)


	//   ....[0]....
.L_14:
        /*004c*/ 	.word	0x00000100


	//----- nvinfo : EIATTR_CBANK_PARAM_SIZE
	.align		4
.L_15:
        /*0050*/ 	.byte	0x03, 0x19
        /*0052*/ 	.short	0x0018


	//----- nvinfo : EIATTR_PARAM_CBANK
	.align		4
        /*0054*/ 	.byte	0x04, 0x0a
        /*0056*/ 	.short	(.L_17 - .L_16)
	.align		4
.L_16:
        /*0058*/ 	.word	index@(.nv.constant0.add_vector)
        /*005c*/ 	.short	0x0380
        /*005e*/ 	.short	0x0018


	//----- nvinfo : EIATTR_SW_WAR
	.align		4
.L_17:
        /*0060*/ 	.byte	0x04, 0x36
        /*0062*/ 	.short	(.L_19 - .L_18)
.L_18:
        /*0064*/ 	.word	0x00000008
.L_19:


//--------------------- .nv.callgraph             --------------------------
	.section	.nv.callgraph,"",@"SHT_CUDA_CALLGRAPH"
	.align	4
	.sectionentsize	8
	.align		4
        /*0000*/ 	.word	0x00000000
	.align		4
        /*0004*/ 	.word	0xffffffff
	.align		4
        /*0008*/ 	.word	0x00000000
	.align		4
        /*000c*/ 	.word	0xfffffffe
	.align		4
        /*0010*/ 	.word	0x00000000
	.align		4
        /*0014*/ 	.word	0xfffffffd
	.align		4
        /*0018*/ 	.word	0x00000000
	.align		4
        /*001c*/ 	.word	0xfffffffc


//--------------------- .text.add_vector          --------------------------
	.section	.text.add_vector,"ax",@progbits
	.align	128
        .global         add_vector
        .type           add_vector,@function
        .size           add_vector,(.L_x_1 - add_vector)
        .other          add_vector,@"STO_CUDA_ENTRY STV_DEFAULT"
add_vector:
.text.add_vector:
[----:B------:R-:W-:Y:S01]  /*0000*/  LDC R1, c[0x0][0x37c] ;  /* 0x0000df00ff017b82 */ /* 0x000fe20000000800 */
[----:B------:R-:W0:Y:S07]  /*0010*/  S2R R0, SR_TID.X ;  /* 0x0000000000007919 */ /* 0x000e2e0000002100 */
[----:B------:R-:W0:Y:S01]  /*0020*/  S2UR UR6, SR_CTAID.X ;  /* 0x00000000000679c3 */ /* 0x000e220000002500 */
[----:B------:R-:W1:Y:S07]  /*0030*/  LDCU.64 UR4, c[0x0][0x358] ;  /* 0x00006b00ff0477ac */ /* 0x000e6e0008000a00 */
[----:B------:R-:W0:Y:S08]  /*0040*/  LDC R9, c[0x0][0x360] ;  /* 0x0000d800ff097b82 */ /* 0x000e300000000800 */
[----:B------:R-:W2:Y:S08]  /*0050*/  LDC.64 R2, c[0x0][0x380] ;  /* 0x0000e000ff027b82 */ /* 0x000eb00000000a00 */
[----:B------:R-:W3:Y:S01]  /*0060*/  LDC.64 R4, c[0x0][0x388] ;  /* 0x0000e200ff047b82 */ /* 0x000ee20000000a00 */
[----:B0-----:R-:W-:-:S07]  /*0070*/  IMAD R9, R9, UR6, R0 ;  /* 0x0000000609097c24 */ /* 0x001fce000f8e0200 */
[----:B------:R-:W0:Y:S01]  /*0080*/  LDC.64 R6, c[0x0][0x390] ;  /* 0x0000e400ff067b82 */ /* 0x000e220000000a00 */
[----:B--2---:R-:W-:-:S06]  /*0090*/  IMAD.WIDE R2, R9, 0x4, R2 ;  /* 0x0000000409027825 */ /* 0x004fcc00078e0202 */
[----:B-1----:R-:W2:Y:S01]  /*00a0*/  LDG.E R2, desc[UR4][R2.64] ;  /* 0x0000000402027981 */ /* 0x002ea2000c1e1900 */
[----:B---3--:R-:W-:-:S06]  /*00b0*/  IMAD.WIDE R4, R9, 0x4, R4 ;  /* 0x0000000409047825 */ /* 0x008fcc00078e0204 */
[----:B------:R-:W2:Y:S01]  /*00c0*/  LDG.E R5, desc[UR4][R4.64] ;  /* 0x0000000404057981 */ /* 0x000ea2000c1e1900 */
[----:B0-----:R-:W-:Y:S01]  /*00d0*/  IMAD.WIDE R6, R9, 0x4, R6 ;  /* 0x0000000409067825 */ /* 0x001fe200078e0206 */
[----:B--2---:R-:W-:-:S05]  /*00e0*/  IADD3 R9, PT, PT, R2, R5, RZ ;  /* 0x0000000502097210 */ /* 0x004fca0007ffe0ff */
[----:B------:R-:W-:Y:S01]  /*00f0*/  STG.E desc[UR4][R6.64], R9 ;  /* 0x0000000906007986 */ /* 0x000fe2000c101904 */
[----:B------:R-:W-:Y:S05]  /*0100*/  EXIT ;  /* 0x000000000000794d */ /* 0x000fea0003800000 */
.L_x_0:
[----:B------:R-:W-:-:S00]  /*0110*/  BRA `(.L_x_0) ;  /* 0xfffffffc00fc7947 */ /* 0x000fc0000383ffff */
[----:B------:R-:W-:-:S00]  /*0120*/  NOP ;  /* 0x0000000000007918 */ /* 0x000fc00000000000 */
        /* <DEDUP_REMOVED lines=13> */
.L_x_1:


//--------------------- .nv.shared.reserved.0     --------------------------
	.section	.nv.shared.reserved.0,"aw",@nobits
	.weak		__nv_reservedSMEM_offset_0_alias
	.size		__nv_reservedSMEM_offset_0_alias, 0, 64
	.other		__nv_reservedSMEM_offset_0_alias,@"STO_CUDA_RESERVED_SHARED STV_DEFAULT"
__nv_reservedSMEM_offset_0_alias:
	.zero		0
	.zero		64


//--------------------- .nv.constant0.add_vector  --------------------------
	.section	.nv.constant0.add_vector,"a",@progbits
	.sectionflags	@""
	.align	4
.nv.constant0.add_vector:
	.zero		920


//--------------------- SYMBOLS --------------------------

	.type		.nv.reservedSmem.offset0,@object
	.size		.nv.reservedSmem.offset0,0x4
